//
// Generated by NVIDIA NVVM Compiler
//
// Compiler Build ID: CL-36424714
// Cuda compilation tools, release 13.0, V13.0.88
// Based on NVVM 20.0.0
//

.version 9.0
.target sm_100
.address_size 64

	// .globl	_Z10calcularPiPfPi
.extern .shared .align 16 .b8 area[];

.visible .entry _Z10calcularPiPfPi(
	.param .u64 .ptr .align 1 _Z10calcularPiPfPi_param_0,
	.param .u64 .ptr .align 1 _Z10calcularPiPfPi_param_1
)
{
	.reg .pred 	%p<2>;
	.reg .b32 	%r<2>;
	.reg .b32 	%f<2>;
	.reg .b64 	%rd<3>;

	ld.param.u64 	%rd1, [_Z10calcularPiPfPi_param_0];
	mov.u32 	%r1, %tid.x;
	bar.sync 	0;
	bar.sync 	0;
	bar.sync 	0;
	setp.ne.s32 	%p1, %r1, 0;
	@%p1 bra 	$L__BB0_2;
	cvta.to.global.u64 	%rd2, %rd1;
	ld.shared.f32 	%f1, [area];
	st.global.f32 	[%rd2], %f1;
$L__BB0_2:
	ret;

}


// ===== COMPILED SASS (sm_100) =====

	.target	sm_100

	.elftype	@"ET_EXEC"


//--------------------- .note.nv.tkinfo           --------------------------
	.section	.note.nv.tkinfo,"",@"SHT_NOTE"
	.sectionflags	@"SHF_NOTE_NV_TKINFO"
	.tkinfo
        /*0018*/ 	.word	0x00000002
        /*0030*/ 	.string	""
        /*0030*/ 	.string	"ptxas"
        /*0030*/ 	.string	"Cuda compilation tools, release 13.0, V13.0.88"
        /*0030*/ 	.string	"Build cuda_13.0.r13.0/compiler.36424714_0"
        /*0030*/ 	.string	"-arch sm_100 -m 64 "



//--------------------- .note.nv.cuinfo           --------------------------
	.section	.note.nv.cuinfo,"",@"SHT_NOTE"
	.sectionflags	@"SHF_NOTE_NV_CUINFO"
        /*0018*/ 	.short	0x0002
        /*001a*/ 	.short	0x0064
        /*001c*/ 	.short	0x0082
	.zero		2


//--------------------- .nv.info                  --------------------------
	.section	.nv.info,"",@"SHT_CUDA_INFO"
	.align	4


	//----- nvinfo : EIATTR_REGCOUNT
	.align		4
        /*0000*/ 	.byte	0x04, 0x2f
        /*0002*/ 	.short	(.L_1 - .L_0)
	.align		4
.L_0:
        /*0004*/ 	.word	index@(_Z10calcularPiPfPi)
        /*0008*/ 	.word	0x00000008


	//----- nvinfo : EIATTR_FRAME_SIZE
	.align		4
.L_1:
        /*000c*/ 	.byte	0x04, 0x11
        /*000e*/ 	.short	(.L_3 - .L_2)
	.align		4
.L_2:
        /*0010*/ 	.word	index@(_Z10calcularPiPfPi)
        /*0014*/ 	.word	0x00000000


	//----- nvinfo : EIATTR_MIN_STACK_SIZE
	.align		4
.L_3:
        /*0018*/ 	.byte	0x04, 0x12
        /*001a*/ 	.short	(.L_5 - .L_4)
	.align		4
.L_4:
        /*001c*/ 	.word	index@(_Z10calcularPiPfPi)
        /*0020*/ 	.word	0x00000000
.L_5:


//--------------------- .nv.compat                --------------------------
	.section	.nv.compat,"",@"SHT_CUDA_COMPAT_INFO"
	.align	4
        /*0000*/ 	.byte	0x02, 0x09, 0x00, 0x00, 0x02, 0x02, 0x01, 0x00, 0x02, 0x05, 0x05, 0x00, 0x03, 0x07, 0x01, 0x01
        /*0010*/ 	.byte	0x02, 0x03, 0x00, 0x00, 0x02, 0x06, 0x01, 0x00, 0x04, 0x0b, 0x08, 0x00, 0x09, 0x00, 0x00, 0x00
        /*0020*/ 	.byte	0x00, 0x00, 0x00, 0x00


//--------------------- .nv.info._Z10calcularPiPfPi --------------------------
	.section	.nv.info._Z10calcularPiPfPi,"",@"SHT_CUDA_INFO"
	.sectionflags	@""
	.align	4


	//----- nvinfo : EIATTR_CUDA_API_VERSION
	.align		4
        /*0000*/ 	.byte	0x04, 0x37
        /*0002*/ 	.short	(.L_7 - .L_6)
.L_6:
        /*0004*/ 	.word	0x00000082


	//----- nvinfo : EIATTR_KPARAM_INFO
	.align		4
.L_7:
        /*0008*/ 	.byte	0x04, 0x17
        /*000a*/ 	.short	(.L_9 - .L_8)
.L_8:
        /*000c*/ 	.word	0x00000000
        /*0010*/ 	.short	0x0001
        /*0012*/ 	.short	0x0008
        /*0014*/ 	.byte	0x00, 0xf5, 0x21, 0x00


	//----- nvinfo : EIATTR_KPARAM_INFO
	.align		4
.L_9:
        /*0018*/ 	.byte	0x04, 0x17
        /*001a*/ 	.short	(.L_11 - .L_10)
.L_10:
        /*001c*/ 	.word	0x00000000
        /*0020*/ 	.short	0x0000
        /*0022*/ 	.short	0x0000
        /*0024*/ 	.byte	0x00, 0xf5, 0x21, 0x00


	//----- nvinfo : EIATTR_SPARSE_MMA_MASK
	.align		4
.L_11:
        /*0028*/ 	.byte	0x03, 0x50
        /*002a*/ 	.short	0x0000


	//----- nvinfo : EIATTR_MAXREG_COUNT
	.align		4
        /*002c*/ 	.byte	0x03, 0x1b
        /*002e*/ 	.short	0x00ff


	//----- nvinfo : EIATTR_NUM_BARRIERS
	.align		4
        /*0030*/ 	.byte	0x02, 0x4c
        /*0032*/ 	.byte	0x01
	.zero		1


	//----- nvinfo : EIATTR_MERCURY_ISA_VERSION
	.align		4
        /*0034*/ 	.byte	0x03, 0x5f
        /*0036*/ 	.short	0x0101


	//----- nvinfo : EIATTR_VRC_CTA_INIT_COUNT
	.align		4
        /*0038*/ 	.byte	0x02, 0x4a
	.zero		1
	.zero		1


	//----- nvinfo : EIATTR_EXIT_INSTR_OFFSETS
	.align		4
        /*003c*/ 	.byte	0x04, 0x1c
        /*003e*/ 	.short	(.L_13 - .L_12)


	//   ....[0]....
.L_12:
        /*0040*/ 	.word	0x00000060


	//   ....[1]....
        /*0044*/ 	.word	0x000000e0


	//----- nvinfo : EIATTR_CBANK_PARAM_SIZE
	.align		4
.L_13:
        /*0048*/ 	.byte	0x03, 0x19
        /*004a*/ 	.short	0x0010


	//----- nvinfo : EIATTR_PARAM_CBANK
	.align		4
        /*004c*/ 	.byte	0x04, 0x0a
        /*004e*/ 	.short	(.L_15 - .L_14)
	.align		4
.L_14:
        /*0050*/ 	.word	index@(.nv.constant0._Z10calcularPiPfPi)
        /*0054*/ 	.short	0x0380
        /*0056*/ 	.short	0x0010


	//----- nvinfo : EIATTR_SW_WAR
	.align		4
.L_15:
        /*0058*/ 	.byte	0x04, 0x36
        /*005a*/ 	.short	(.L_17 - .L_16)
.L_16:
        /*005c*/ 	.word	0x00000008
.L_17:


//--------------------- .nv.callgraph             --------------------------
	.section	.nv.callgraph,"",@"SHT_CUDA_CALLGRAPH"
	.align	4
	.sectionentsize	8
	.align		4
        /*0000*/ 	.word	0x00000000
	.align		4
        /*0004*/ 	.word	0xffffffff
	.align		4
        /*0008*/ 	.word	0x00000000
	.align		4
        /*000c*/ 	.word	0xfffffffe
	.align		4
        /*0010*/ 	.word	0x00000000
	.align		4
        /*0014*/ 	.word	0xfffffffd
	.align		4
        /*0018*/ 	.word	0x00000000
	.align		4
        /*001c*/ 	.word	0xfffffffc


//--------------------- .text._Z10calcularPiPfPi  --------------------------
	.section	.text._Z10calcularPiPfPi,"ax",@progbits
	.align	128
        .global         _Z10calcularPiPfPi
        .type           _Z10calcularPiPfPi,@function
        .size           _Z10calcularPiPfPi,(.L_x_1 - _Z10calcularPiPfPi)
        .other          _Z10calcularPiPfPi,@"STO_CUDA_ENTRY STV_DEFAULT"
_Z10calcularPiPfPi:
.text._Z10calcularPiPfPi:
[----:B------:R-:W-:Y:S08]  /*0000*/  LDC R1, c[0x0][0x37c] ;  /* 0x0000df00ff017b82 */ /* 0x000ff00000000800 */
[----:B------:R-:W-:Y:S06]  /*0010*/  BAR.SYNC.DEFER_BLOCKING 0x0 ;  /* 0x0000000000007b1d */ /* 0x000fec0000010000 */
[----:B------:R-:W0:Y:S02]  /*0020*/  S2R R0, SR_TID.X ;  /* 0x0000000000007919 */ /* 0x000e240000002100 */
[----:B------:R-:W-:Y:S08]  /*0030*/  BAR.SYNC.DEFER_BLOCKING 0x0 ;  /* 0x0000000000007b1d */ /* 0x000ff00000010000 */
[----:B------:R-:W-:Y:S01]  /*0040*/  BAR.SYNC.DEFER_BLOCKING 0x0 ;  /* 0x0000000000007b1d */ /* 0x000fe20000010000 */
[----:B0-----:R-:W-:-:S13]  /*0050*/  ISETP.NE.AND P0, PT, R0, RZ, PT ;  /* 0x000000ff0000720c */ /* 0x001fda0003f05270 */
[----:B------:R-:W-:Y:S05]  /*0060*/  @P0 EXIT ;  /* 0x000000000000094d */ /* 0x000fea0003800000 */
[----:B------:R-:W0:Y:S01]  /*0070*/  S2UR UR5, SR_CgaCtaId ;  /* 0x00000000000579c3 */ /* 0x000e220000008800 */
[----:B------:R-:W-:-:S07]  /*0080*/  UMOV UR4, 0x400 ;  /* 0x0000040000047882 */ /* 0x000fce0000000000 */
[----:B------:R-:W1:Y:S01]  /*0090*/  LDC.64 R2, c[0x0][0x380] ;  /* 0x0000e000ff027b82 */ /* 0x000e620000000a00 */
[----:B0-----:R-:W-:-:S09]  /*00a0*/  ULEA UR4, UR5, UR4, 0x18 ;  /* 0x0000000405047291 */ /* 0x001fd2000f8ec0ff */
[----:B------:R-:W1:Y:S02]  /*00b0*/  LDS R5, [UR4] ;  /* 0x00000004ff057984 */ /* 0x000e640008000800 */
[----:B------:R-:W1:Y:S02]  /*00c0*/  LDCU.64 UR4, c[0x0][0x358] ;  /* 0x00006b00ff0477ac */ /* 0x000e640008000a00 */
[----:B-1----:R-:W-:Y:S01]  /*00d0*/  STG.E desc[UR4][R2.64], R5 ;  /* 0x0000000502007986 */ /* 0x002fe2000c101904 */
[----:B------:R-:W-:Y:S05]  /*00e0*/  EXIT ;  /* 0x000000000000794d */ /* 0x000fea0003800000 */
.L_x_0:
[----:B------:R-:W-:-:S00]  /*00f0*/  BRA `(.L_x_0) ;  /* 0xfffffffc00fc7947 */ /* 0x000fc0000383ffff */
[----:B------:R-:W-:-:S00]  /*0100*/  NOP ;  /* 0x0000000000007918 */ /* 0x000fc00000000000 */
[----:B------:R-:W-:-:S00]  /*0110*/  NOP ;  /* 0x0000000000007918 */ /* 0x000fc00000000000 */
[----:B------:R-:W-:-:S00]  /*0120*/  NOP ;  /* 0x0000000000007918 */ /* 0x000fc00000000000 */
[----:B------:R-:W-:-:S00]  /*0130*/  NOP ;  /* 0x0000000000007918 */ /* 0x000fc00000000000 */
[----:B------:R-:W-:-:S00]  /*0140*/  NOP ;  /* 0x0000000000007918 */ /* 0x000fc00000000000 */
[----:B------:R-:W-:-:S00]  /*0150*/  NOP ;  /* 0x0000000000007918 */ /* 0x000fc00000000000 */
[----:B------:R-:W-:-:S00]  /*0160*/  NOP ;  /* 0x0000000000007918 */ /* 0x000fc00000000000 */
[----:B------:R-:W-:-:S00]  /*0170*/  NOP ;  /* 0x0000000000007918 */ /* 0x000fc00000000000 */
.L_x_1:


//--------------------- .nv.shared._Z10calcularPiPfPi --------------------------
	.section	.nv.shared._Z10calcularPiPfPi,"aw",@nobits
	.sectionflags	@""
	.align	16
	.zero		1024


//--------------------- .nv.shared.reserved.0     --------------------------
	.section	.nv.shared.reserved.0,"aw",@nobits
	.weak		__nv_reservedSMEM_offset_0_alias
	.size		__nv_reservedSMEM_offset_0_alias, 0, 64
	.other		__nv_reservedSMEM_offset_0_alias,@"STO_CUDA_RESERVED_SHARED STV_DEFAULT"
__nv_reservedSMEM_offset_0_alias:
	.zero		0
	.zero		64


//--------------------- .nv.constant0._Z10calcularPiPfPi --------------------------
	.section	.nv.constant0._Z10calcularPiPfPi,"a",@progbits
	.sectionflags	@""
	.align	4
.nv.constant0._Z10calcularPiPfPi:
	.zero		912


//--------------------- SYMBOLS --------------------------

	.type		.nv.reservedSmem.offset0,@object
	.size		.nv.reservedSmem.offset0,0x4
	.type		.nv.reservedSmem.cap,@object
	.size		.nv.reservedSmem.cap,0x4
